//
// Generated by NVIDIA NVVM Compiler
//
// Compiler Build ID: CL-36424714
// Cuda compilation tools, release 13.0, V13.0.88
// Based on NVVM 20.0.0
//

.version 9.0
.target sm_100
.address_size 64

	// .globl	_Z10print2dArrPi
.extern .func  (.param .b32 func_retval0) vprintf
(
	.param .b64 vprintf_param_0,
	.param .b64 vprintf_param_1
)
;
.global .align 1 .b8 $str[12] = {119, 101, 32, 97, 114, 101, 32, 104, 101, 114, 101};
.global .align 1 .b8 $str$1[3] = {37, 100};

.visible .entry _Z10print2dArrPi(
	.param .u64 .ptr .align 1 _Z10print2dArrPi_param_0
)
{
	.local .align 8 .b8 	__local_depot0[8];
	.reg .b64 	%SP;
	.reg .b64 	%SPL;
	.reg .b32 	%r<35>;
	.reg .b64 	%rd<11>;

	mov.u64 	%SPL, __local_depot0;
	cvta.local.u64 	%SP, %SPL;
	ld.param.u64 	%rd1, [_Z10print2dArrPi_param_0];
	mov.u32 	%r1, %ctaid.x;
	mov.u32 	%r2, %ntid.x;
	mov.u32 	%r3, %tid.x;
	mad.lo.s32 	%r4, %r1, %r2, %r3;
	mov.u64 	%rd2, $str;
	cvta.global.u64 	%rd3, %rd2;
	{ // callseq 0, 0
	.param .b64 param0;
	st.param.b64 	[param0], %rd3;
	.param .b64 param1;
	st.param.b64 	[param1], 0;
	.param .b32 retval0;
	call.uni (retval0), 
	vprintf, 
	(
	param0, 
	param1
	);
	ld.param.b32 	%r5, [retval0];
	} // callseq 0
	mul.lo.s32 	%r7, %r4, 9;
	add.u64 	%rd4, %SP, 0;
	add.u64 	%rd5, %SPL, 0;
	cvta.to.global.u64 	%rd6, %rd1;
	mul.wide.s32 	%rd7, %r7, 4;
	add.s64 	%rd8, %rd6, %rd7;
	ld.global.u32 	%r8, [%rd8];
	st.local.u32 	[%rd5], %r8;
	mov.u64 	%rd9, $str$1;
	cvta.global.u64 	%rd10, %rd9;
	{ // callseq 1, 0
	.param .b64 param0;
	st.param.b64 	[param0], %rd10;
	.param .b64 param1;
	st.param.b64 	[param1], %rd4;
	.param .b32 retval0;
	call.uni (retval0), 
	vprintf, 
	(
	param0, 
	param1
	);
	ld.param.b32 	%r9, [retval0];
	} // callseq 1
	ld.global.u32 	%r11, [%rd8+4];
	st.local.u32 	[%rd5], %r11;
	{ // callseq 2, 0
	.param .b64 param0;
	st.param.b64 	[param0], %rd10;
	.param .b64 param1;
	st.param.b64 	[param1], %rd4;
	.param .b32 retval0;
	call.uni (retval0), 
	vprintf, 
	(
	param0, 
	param1
	);
	ld.param.b32 	%r12, [retval0];
	} // callseq 2
	ld.global.u32 	%r14, [%rd8+8];
	st.local.u32 	[%rd5], %r14;
	{ // callseq 3, 0
	.param .b64 param0;
	st.param.b64 	[param0], %rd10;
	.param .b64 param1;
	st.param.b64 	[param1], %rd4;
	.param .b32 retval0;
	call.uni (retval0), 
	vprintf, 
	(
	param0, 
	param1
	);
	ld.param.b32 	%r15, [retval0];
	} // callseq 3
	ld.global.u32 	%r17, [%rd8+12];
	st.local.u32 	[%rd5], %r17;
	{ // callseq 4, 0
	.param .b64 param0;
	st.param.b64 	[param0], %rd10;
	.param .b64 param1;
	st.param.b64 	[param1], %rd4;
	.param .b32 retval0;
	call.uni (retval0), 
	vprintf, 
	(
	param0, 
	param1
	);
	ld.param.b32 	%r18, [retval0];
	} // callseq 4
	ld.global.u32 	%r20, [%rd8+16];
	st.local.u32 	[%rd5], %r20;
	{ // callseq 5, 0
	.param .b64 param0;
	st.param.b64 	[param0], %rd10;
	.param .b64 param1;
	st.param.b64 	[param1], %rd4;
	.param .b32 retval0;
	call.uni (retval0), 
	vprintf, 
	(
	param0, 
	param1
	);
	ld.param.b32 	%r21, [retval0];
	} // callseq 5
	ld.global.u32 	%r23, [%rd8+20];
	st.local.u32 	[%rd5], %r23;
	{ // callseq 6, 0
	.param .b64 param0;
	st.param.b64 	[param0], %rd10;
	.param .b64 param1;
	st.param.b64 	[param1], %rd4;
	.param .b32 retval0;
	call.uni (retval0), 
	vprintf, 
	(
	param0, 
	param1
	);
	ld.param.b32 	%r24, [retval0];
	} // callseq 6
	ld.global.u32 	%r26, [%rd8+24];
	st.local.u32 	[%rd5], %r26;
	{ // callseq 7, 0
	.param .b64 param0;
	st.param.b64 	[param0], %rd10;
	.param .b64 param1;
	st.param.b64 	[param1], %rd4;
	.param .b32 retval0;
	call.uni (retval0), 
	vprintf, 
	(
	param0, 
	param1
	);
	ld.param.b32 	%r27, [retval0];
	} // callseq 7
	ld.global.u32 	%r29, [%rd8+28];
	st.local.u32 	[%rd5], %r29;
	{ // callseq 8, 0
	.param .b64 param0;
	st.param.b64 	[param0], %rd10;
	.param .b64 param1;
	st.param.b64 	[param1], %rd4;
	.param .b32 retval0;
	call.uni (retval0), 
	vprintf, 
	(
	param0, 
	param1
	);
	ld.param.b32 	%r30, [retval0];
	} // callseq 8
	ld.global.u32 	%r32, [%rd8+32];
	st.local.u32 	[%rd5], %r32;
	{ // callseq 9, 0
	.param .b64 param0;
	st.param.b64 	[param0], %rd10;
	.param .b64 param1;
	st.param.b64 	[param1], %rd4;
	.param .b32 retval0;
	call.uni (retval0), 
	vprintf, 
	(
	param0, 
	param1
	);
	ld.param.b32 	%r33, [retval0];
	} // callseq 9
	ret;

}
	// .globl	_Z12calcShortestPiS_Pbi
.visible .entry _Z12calcShortestPiS_Pbi(
	.param .u64 .ptr .align 1 _Z12calcShortestPiS_Pbi_param_0,
	.param .u64 .ptr .align 1 _Z12calcShortestPiS_Pbi_param_1,
	.param .u64 .ptr .align 1 _Z12calcShortestPiS_Pbi_param_2,
	.param .u32 _Z12calcShortestPiS_Pbi_param_3
)
{
	.reg .pred 	%p<7>;
	.reg .b16 	%rs<2>;
	.reg .b32 	%r<12>;
	.reg .b64 	%rd<15>;

	ld.param.u64 	%rd3, [_Z12calcShortestPiS_Pbi_param_0];
	ld.param.u64 	%rd5, [_Z12calcShortestPiS_Pbi_param_1];
	ld.param.u64 	%rd4, [_Z12calcShortestPiS_Pbi_param_2];
	ld.param.u32 	%r4, [_Z12calcShortestPiS_Pbi_param_3];
	cvta.to.global.u64 	%rd1, %rd5;
	mov.u32 	%r5, %ctaid.x;
	mov.u32 	%r6, %ntid.x;
	mov.u32 	%r7, %tid.x;
	mad.lo.s32 	%r1, %r5, %r6, %r7;
	setp.gt.s32 	%p1, %r1, 8;
	@%p1 bra 	$L__BB1_5;
	cvta.to.global.u64 	%rd6, %rd3;
	cvta.to.global.u64 	%rd7, %rd4;
	mad.lo.s32 	%r8, %r4, 9, %r1;
	mul.wide.s32 	%rd8, %r8, 4;
	add.s64 	%rd9, %rd6, %rd8;
	ld.global.u32 	%r9, [%rd9];
	cvt.s64.s32 	%rd10, %r1;
	add.s64 	%rd11, %rd7, %rd10;
	ld.global.u8 	%rs1, [%rd11];
	setp.ne.s16 	%p2, %rs1, 0;
	setp.eq.s32 	%p3, %r9, 0;
	or.pred  	%p4, %p2, %p3;
	@%p4 bra 	$L__BB1_5;
	mul.wide.s32 	%rd12, %r4, 4;
	add.s64 	%rd13, %rd1, %rd12;
	ld.global.u32 	%r3, [%rd13];
	setp.eq.s32 	%p5, %r3, 2147483647;
	@%p5 bra 	$L__BB1_5;
	add.s32 	%r10, %r3, %r9;
	mul.wide.s32 	%rd14, %r1, 4;
	add.s64 	%rd2, %rd1, %rd14;
	ld.global.u32 	%r11, [%rd2];
	setp.ge.s32 	%p6, %r10, %r11;
	@%p6 bra 	$L__BB1_5;
	st.global.u32 	[%rd2], %r3;
$L__BB1_5:
	ret;

}


// ===== COMPILED SASS (sm_100) =====

	.target	sm_100

	.elftype	@"ET_EXEC"


//--------------------- .note.nv.tkinfo           --------------------------
	.section	.note.nv.tkinfo,"",@"SHT_NOTE"
	.sectionflags	@"SHF_NOTE_NV_TKINFO"
	.tkinfo
        /*0018*/ 	.word	0x00000002
        /*0030*/ 	.string	""
        /*0030*/ 	.string	"ptxas"
        /*0030*/ 	.string	"Cuda compilation tools, release 13.0, V13.0.88"
        /*0030*/ 	.string	"Build cuda_13.0.r13.0/compiler.36424714_0"
        /*0030*/ 	.string	"-arch sm_100 -m 64 "



//--------------------- .note.nv.cuinfo           --------------------------
	.section	.note.nv.cuinfo,"",@"SHT_NOTE"
	.sectionflags	@"SHF_NOTE_NV_CUINFO"
        /*0018*/ 	.short	0x0002
        /*001a*/ 	.short	0x0064
        /*001c*/ 	.short	0x0082
	.zero		2


//--------------------- .nv.info                  --------------------------
	.section	.nv.info,"",@"SHT_CUDA_INFO"
	.align	4


	//----- nvinfo : EIATTR_REGCOUNT
	.align		4
        /*0000*/ 	.byte	0x04, 0x2f
        /*0002*/ 	.short	(.L_3 - .L_2)
	.align		4
.L_2:
        /*0004*/ 	.word	index@(_Z10print2dArrPi)
        /*0008*/ 	.word	0x00000019


	//----- nvinfo : EIATTR_FRAME_SIZE
	.align		4
.L_3:
        /*000c*/ 	.byte	0x04, 0x11
        /*000e*/ 	.short	(.L_5 - .L_4)
	.align		4
.L_4:
        /*0010*/ 	.word	index@(_Z10print2dArrPi)
        /*0014*/ 	.word	0x00000008


	//----- nvinfo : EIATTR_REGCOUNT
	.align		4
.L_5:
        /*0018*/ 	.byte	0x04, 0x2f
        /*001a*/ 	.short	(.L_7 - .L_6)
	.align		4
.L_6:
        /*001c*/ 	.word	index@(_Z12calcShortestPiS_Pbi)
        /*0020*/ 	.word	0x0000000c


	//----- nvinfo : EIATTR_FRAME_SIZE
	.align		4
.L_7:
        /*0024*/ 	.byte	0x04, 0x11
        /*0026*/ 	.short	(.L_9 - .L_8)
	.align		4
.L_8:
        /*0028*/ 	.word	index@(_Z12calcShortestPiS_Pbi)
        /*002c*/ 	.word	0x00000000


	//----- nvinfo : EIATTR_MIN_STACK_SIZE
	.align		4
.L_9:
        /*0030*/ 	.byte	0x04, 0x12
        /*0032*/ 	.short	(.L_11 - .L_10)
	.align		4
.L_10:
        /*0034*/ 	.word	index@(_Z12calcShortestPiS_Pbi)
        /*0038*/ 	.word	0x00000000


	//----- nvinfo : EIATTR_MIN_STACK_SIZE
	.align		4
.L_11:
        /*003c*/ 	.byte	0x04, 0x12
        /*003e*/ 	.short	(.L_13 - .L_12)
	.align		4
.L_12:
        /*0040*/ 	.word	index@(_Z10print2dArrPi)
        /*0044*/ 	.word	0x00000008
.L_13:


//--------------------- .nv.compat                --------------------------
	.section	.nv.compat,"",@"SHT_CUDA_COMPAT_INFO"
	.align	4
        /*0000*/ 	.byte	0x02, 0x09, 0x00, 0x00, 0x02, 0x02, 0x01, 0x00, 0x02, 0x05, 0x05, 0x00, 0x03, 0x07, 0x01, 0x01
        /*0010*/ 	.byte	0x02, 0x03, 0x00, 0x00, 0x02, 0x06, 0x01, 0x00, 0x04, 0x0b, 0x08, 0x00, 0x09, 0x00, 0x00, 0x00
        /*0020*/ 	.byte	0x00, 0x00, 0x00, 0x00


//--------------------- .nv.info._Z12calcShortestPiS_Pbi --------------------------
	.section	.nv.info._Z12calcShortestPiS_Pbi,"",@"SHT_CUDA_INFO"
	.sectionflags	@""
	.align	4


	//----- nvinfo : EIATTR_CUDA_API_VERSION
	.align		4
        /*0000*/ 	.byte	0x04, 0x37
        /*0002*/ 	.short	(.L_15 - .L_14)
.L_14:
        /*0004*/ 	.word	0x00000082


	//----- nvinfo : EIATTR_KPARAM_INFO
	.align		4
.L_15:
        /*0008*/ 	.byte	0x04, 0x17
        /*000a*/ 	.short	(.L_17 - .L_16)
.L_16:
        /*000c*/ 	.word	0x00000000
        /*0010*/ 	.short	0x0003
        /*0012*/ 	.short	0x0018
        /*0014*/ 	.byte	0x00, 0xf0, 0x11, 0x00


	//----- nvinfo : EIATTR_KPARAM_INFO
	.align		4
.L_17:
        /*0018*/ 	.byte	0x04, 0x17
        /*001a*/ 	.short	(.L_19 - .L_18)
.L_18:
        /*001c*/ 	.word	0x00000000
        /*0020*/ 	.short	0x0002
        /*0022*/ 	.short	0x0010
        /*0024*/ 	.byte	0x00, 0xf5, 0x21, 0x00


	//----- nvinfo : EIATTR_KPARAM_INFO
	.align		4
.L_19:
        /*0028*/ 	.byte	0x04, 0x17
        /*002a*/ 	.short	(.L_21 - .L_20)
.L_20:
        /*002c*/ 	.word	0x00000000
        /*0030*/ 	.short	0x0001
        /*0032*/ 	.short	0x0008
        /*0034*/ 	.byte	0x00, 0xf5, 0x21, 0x00


	//----- nvinfo : EIATTR_KPARAM_INFO
	.align		4
.L_21:
        /*0038*/ 	.byte	0x04, 0x17
        /*003a*/ 	.short	(.L_23 - .L_22)
.L_22:
        /*003c*/ 	.word	0x00000000
        /*0040*/ 	.short	0x0000
        /*0042*/ 	.short	0x0000
        /*0044*/ 	.byte	0x00, 0xf5, 0x21, 0x00


	//----- nvinfo : EIATTR_SPARSE_MMA_MASK
	.align		4
.L_23:
        /*0048*/ 	.byte	0x03, 0x50
        /*004a*/ 	.short	0x0000


	//----- nvinfo : EIATTR_MAXREG_COUNT
	.align		4
        /*004c*/ 	.byte	0x03, 0x1b
        /*004e*/ 	.short	0x00ff


	//----- nvinfo : EIATTR_MERCURY_ISA_VERSION
	.align		4
        /*0050*/ 	.byte	0x03, 0x5f
        /*0052*/ 	.short	0x0101


	//----- nvinfo : EIATTR_VRC_CTA_INIT_COUNT
	.align		4
        /*0054*/ 	.byte	0x02, 0x4a
	.zero		1
	.zero		1


	//----- nvinfo : EIATTR_EXIT_INSTR_OFFSETS
	.align		4
        /*0058*/ 	.byte	0x04, 0x1c
        /*005a*/ 	.short	(.L_25 - .L_24)


	//   ....[0]....
.L_24:
        /*005c*/ 	.word	0x00000060


	//   ....[1]....
        /*0060*/ 	.word	0x00000130


	//   ....[2]....
        /*0064*/ 	.word	0x00000180


	//   ....[3]....
        /*0068*/ 	.word	0x000001d0


	//   ....[4]....
        /*006c*/ 	.word	0x000001f0


	//----- nvinfo : EIATTR_CBANK_PARAM_SIZE
	.align		4
.L_25:
        /*0070*/ 	.byte	0x03, 0x19
        /*0072*/ 	.short	0x001c


	//----- nvinfo : EIATTR_PARAM_CBANK
	.align		4
        /*0074*/ 	.byte	0x04, 0x0a
        /*0076*/ 	.short	(.L_27 - .L_26)
	.align		4
.L_26:
        /*0078*/ 	.word	index@(.nv.constant0._Z12calcShortestPiS_Pbi)
        /*007c*/ 	.short	0x0380
        /*007e*/ 	.short	0x001c


	//----- nvinfo : EIATTR_SW_WAR
	.align		4
.L_27:
        /*0080*/ 	.byte	0x04, 0x36
        /*0082*/ 	.short	(.L_29 - .L_28)
.L_28:
        /*0084*/ 	.word	0x00000008
.L_29:


//--------------------- .nv.info._Z10print2dArrPi --------------------------
	.section	.nv.info._Z10print2dArrPi,"",@"SHT_CUDA_INFO"
	.sectionflags	@""
	.align	4


	//----- nvinfo : EIATTR_CUDA_API_VERSION
	.align		4
        /*0000*/ 	.byte	0x04, 0x37
        /*0002*/ 	.short	(.L_31 - .L_30)
.L_30:
        /*0004*/ 	.word	0x00000082


	//----- nvinfo : EIATTR_KPARAM_INFO
	.align		4
.L_31:
        /*0008*/ 	.byte	0x04, 0x17
        /*000a*/ 	.short	(.L_33 - .L_32)
.L_32:
        /*000c*/ 	.word	0x00000000
        /*0010*/ 	.short	0x0000
        /*0012*/ 	.short	0x0000
        /*0014*/ 	.byte	0x00, 0xf5, 0x21, 0x00


	//----- nvinfo : EIATTR_SPARSE_MMA_MASK
	.align		4
.L_33:
        /*0018*/ 	.byte	0x03, 0x50
        /*001a*/ 	.short	0x0000


	//----- nvinfo : EIATTR_MAXREG_COUNT
	.align		4
        /*001c*/ 	.byte	0x03, 0x1b
        /*001e*/ 	.short	0x00ff


	//----- nvinfo : EIATTR_EXTERNS
	.align		4
        /*0020*/ 	.byte	0x04, 0x0f
        /*0022*/ 	.short	(.L_35 - .L_34)


	//   ....[0]....
	.align		4
.L_34:
        /*0024*/ 	.word	index@(vprintf)


	//----- nvinfo : EIATTR_MERCURY_ISA_VERSION
	.align		4
.L_35:
        /*0028*/ 	.byte	0x03, 0x5f
        /*002a*/ 	.short	0x0101


	//----- nvinfo : EIATTR_VRC_CTA_INIT_COUNT
	.align		4
        /*002c*/ 	.byte	0x02, 0x4a
	.zero		1
	.zero		1


	//----- nvinfo : EIATTR_SYSCALL_OFFSETS
	.align		4
        /*0030*/ 	.byte	0x04, 0x46
        /*0032*/ 	.short	(.L_37 - .L_36)


	//   ....[0]....
.L_36:
        /*0034*/ 	.word	0x00000120


	//   ....[1]....
        /*0038*/ 	.word	0x000001f0


	//   ....[2]....
        /*003c*/ 	.word	0x00000290


	//   ....[3]....
        /*0040*/ 	.word	0x00000330


	//   ....[4]....
        /*0044*/ 	.word	0x000003d0


	//   ....[5]....
        /*0048*/ 	.word	0x00000470


	//   ....[6]....
        /*004c*/ 	.word	0x00000510


	//   ....[7]....
        /*0050*/ 	.word	0x000005b0


	//   ....[8]....
        /*0054*/ 	.word	0x00000650


	//   ....[9]....
        /*0058*/ 	.word	0x000006f0


	//----- nvinfo : EIATTR_EXIT_INSTR_OFFSETS
	.align		4
.L_37:
        /*005c*/ 	.byte	0x04, 0x1c
        /*005e*/ 	.short	(.L_39 - .L_38)


	//   ....[0]....
.L_38:
        /*0060*/ 	.word	0x00000700


	//----- nvinfo : EIATTR_CBANK_PARAM_SIZE
	.align		4
.L_39:
        /*0064*/ 	.byte	0x03, 0x19
        /*0066*/ 	.short	0x0008


	//----- nvinfo : EIATTR_PARAM_CBANK
	.align		4
        /*0068*/ 	.byte	0x04, 0x0a
        /*006a*/ 	.short	(.L_41 - .L_40)
	.align		4
.L_40:
        /*006c*/ 	.word	index@(.nv.constant0._Z10print2dArrPi)
        /*0070*/ 	.short	0x0380
        /*0072*/ 	.short	0x0008


	//----- nvinfo : EIATTR_SW_WAR
	.align		4
.L_41:
        /*0074*/ 	.byte	0x04, 0x36
        /*0076*/ 	.short	(.L_43 - .L_42)
.L_42:
        /*0078*/ 	.word	0x00000008
.L_43:


//--------------------- .nv.callgraph             --------------------------
	.section	.nv.callgraph,"",@"SHT_CUDA_CALLGRAPH"
	.align	4
	.sectionentsize	8
	.align		4
        /*0000*/ 	.word	0x00000000
	.align		4
        /*0004*/ 	.word	0xffffffff
	.align		4
        /*0008*/ 	.word	index@(_Z10print2dArrPi)
	.align		4
        /*000c*/ 	.word	index@(vprintf)
	.align		4
        /*0010*/ 	.word	0x00000000
	.align		4
        /*0014*/ 	.word	0xfffffffe
	.align		4
        /*0018*/ 	.word	0x00000000
	.align		4
        /*001c*/ 	.word	0xfffffffd
	.align		4
        /*0020*/ 	.word	0x00000000
	.align		4
        /*0024*/ 	.word	0xfffffffc


//--------------------- .nv.constant4             --------------------------
	.section	.nv.constant4,"a",@progbits
	.align	8
	.align		8
.nv.constant4:
        /*0000*/ 	.dword	$str
	.align		8
        /*0008*/ 	.dword	$str$1
	.align		8
        /*0010*/ 	.dword	vprintf


//--------------------- .text._Z12calcShortestPiS_Pbi --------------------------
	.section	.text._Z12calcShortestPiS_Pbi,"ax",@progbits
	.align	128
        .global         _Z12calcShortestPiS_Pbi
        .type           _Z12calcShortestPiS_Pbi,@function
        .size           _Z12calcShortestPiS_Pbi,(.L_x_12 - _Z12calcShortestPiS_Pbi)
        .other          _Z12calcShortestPiS_Pbi,@"STO_CUDA_ENTRY STV_DEFAULT"
_Z12calcShortestPiS_Pbi:
.text._Z12calcShortestPiS_Pbi:
[----:B------:R-:W-:Y:S01]  /*0000*/  LDC R1, c[0x0][0x37c] ;  /* 0x0000df00ff017b82 */ /* 0x000fe20000000800 */
[----:B------:R-:W0:Y:S07]  /*0010*/  S2R R0, SR_TID.X ;  /* 0x0000000000007919 */ /* 0x000e2e0000002100 */
[----:B------:R-:W0:Y:S08]  /*0020*/  S2UR UR4, SR_CTAID.X ;  /* 0x00000000000479c3 */ /* 0x000e300000002500 */
[----:B------:R-:W0:Y:S02]  /*0030*/  LDC R7, c[0x0][0x360] ;  /* 0x0000d800ff077b82 */ /* 0x000e240000000800 */
[----:B0-----:R-:W-:-:S05]  /*0040*/  IMAD R7, R7, UR4, R0 ;  /* 0x0000000407077c24 */ /* 0x001fca000f8e0200 */
[----:B------:R-:W-:-:S13]  /*0050*/  ISETP.GT.AND P0, PT, R7, 0x8, PT ;  /* 0x000000080700780c */ /* 0x000fda0003f04270 */
[----:B------:R-:W-:Y:S05]  /*0060*/  @P0 EXIT ;  /* 0x000000000000094d */ /* 0x000fea0003800000 */
[----:B------:R-:W0:Y:S01]  /*0070*/  LDC R6, c[0x0][0x398] ;  /* 0x0000e600ff067b82 */ /* 0x000e220000000800 */
[----:B------:R-:W1:Y:S01]  /*0080*/  LDCU.64 UR6, c[0x0][0x390] ;  /* 0x00007200ff0677ac */ /* 0x000e620008000a00 */
[----:B------:R-:W2:Y:S06]  /*0090*/  LDCU.64 UR4, c[0x0][0x358] ;  /* 0x00006b00ff0477ac */ /* 0x000eac0008000a00 */
[----:B------:R-:W3:Y:S01]  /*00a0*/  LDC.64 R2, c[0x0][0x380] ;  /* 0x0000e000ff027b82 */ /* 0x000ee20000000a00 */
[----:B-1----:R-:W-:Y:S01]  /*00b0*/  IADD3 R4, P0, PT, R7, UR6, RZ ;  /* 0x0000000607047c10 */ /* 0x002fe2000ff1e0ff */
[----:B0-----:R-:W-:-:S04]  /*00c0*/  IMAD R5, R6, 0x9, R7 ;  /* 0x0000000906057824 */ /* 0x001fc800078e0207 */
[----:B---3--:R-:W-:Y:S01]  /*00d0*/  IMAD.WIDE R2, R5, 0x4, R2 ;  /* 0x0000000405027825 */ /* 0x008fe200078e0202 */
[----:B------:R-:W-:-:S04]  /*00e0*/  LEA.HI.X.SX32 R5, R7, UR7, 0x1, P0 ;  /* 0x0000000707057c11 */ /* 0x000fc800080f0eff */
[----:B--2---:R-:W2:Y:S04]  /*00f0*/  LDG.E R0, desc[UR4][R2.64] ;  /* 0x0000000402007981 */ /* 0x004ea8000c1e1900 */
[----:B------:R-:W3:Y:S01]  /*0100*/  LDG.E.U8 R4, desc[UR4][R4.64] ;  /* 0x0000000404047981 */ /* 0x000ee2000c1e1100 */
[----:B--2---:R-:W-:-:S04]  /*0110*/  ISETP.NE.AND P0, PT, R0, RZ, PT ;  /* 0x000000ff0000720c */ /* 0x004fc80003f05270 */
[----:B---3--:R-:W-:-:S13]  /*0120*/  ISETP.NE.OR P0, PT, R4, RZ, !P0 ;  /* 0x000000ff0400720c */ /* 0x008fda0004705670 */
[----:B------:R-:W-:Y:S05]  /*0130*/  @P0 EXIT ;  /* 0x000000000000094d */ /* 0x000fea0003800000 */
[----:B------:R-:W0:Y:S02]  /*0140*/  LDC.64 R4, c[0x0][0x388] ;  /* 0x0000e200ff047b82 */ /* 0x000e240000000a00 */
[----:B0-----:R-:W-:-:S05]  /*0150*/  IMAD.WIDE R2, R6, 0x4, R4 ;  /* 0x0000000406027825 */ /* 0x001fca00078e0204 */
[----:B------:R-:W2:Y:S02]  /*0160*/  LDG.E R9, desc[UR4][R2.64] ;  /* 0x0000000402097981 */ /* 0x000ea4000c1e1900 */
[----:B--2---:R-:W-:-:S13]  /*0170*/  ISETP.NE.AND P0, PT, R9, 0x7fffffff, PT ;  /* 0x7fffffff0900780c */ /* 0x004fda0003f05270 */
[----:B------:R-:W-:Y:S05]  /*0180*/  @!P0 EXIT ;  /* 0x000000000000894d */ /* 0x000fea0003800000 */
[----:B------:R-:W-:-:S05]  /*0190*/  IMAD.WIDE R2, R7, 0x4, R4 ;  /* 0x0000000407027825 */ /* 0x000fca00078e0204 */
[----:B------:R-:W2:Y:S01]  /*01a0*/  LDG.E R5, desc[UR4][R2.64] ;  /* 0x0000000402057981 */ /* 0x000ea2000c1e1900 */
[----:B------:R-:W-:-:S05]  /*01b0*/  IMAD.IADD R0, R0, 0x1, R9 ;  /* 0x0000000100007824 */ /* 0x000fca00078e0209 */
[----:B--2---:R-:W-:-:S13]  /*01c0*/  ISETP.GE.AND P0, PT, R0, R5, PT ;  /* 0x000000050000720c */ /* 0x004fda0003f06270 */
[----:B------:R-:W-:Y:S05]  /*01d0*/  @P0 EXIT ;  /* 0x000000000000094d */ /* 0x000fea0003800000 */
[----:B------:R-:W-:Y:S01]  /*01e0*/  STG.E desc[UR4][R2.64], R9 ;  /* 0x0000000902007986 */ /* 0x000fe2000c101904 */
[----:B------:R-:W-:Y:S05]  /*01f0*/  EXIT ;  /* 0x000000000000794d */ /* 0x000fea0003800000 */
.L_x_0:
[----:B------:R-:W-:-:S00]  /*0200*/  BRA `(.L_x_0) ;  /* 0xfffffffc00fc7947 */ /* 0x000fc0000383ffff */
[----:B------:R-:W-:-:S00]  /*0210*/  NOP ;  /* 0x0000000000007918 */ /* 0x000fc00000000000 */
        /* <DEDUP_REMOVED lines=14> */
.L_x_12:


//--------------------- .text._Z10print2dArrPi    --------------------------
	.section	.text._Z10print2dArrPi,"ax",@progbits
	.align	128
        .global         _Z10print2dArrPi
        .type           _Z10print2dArrPi,@function
        .size           _Z10print2dArrPi,(.L_x_13 - _Z10print2dArrPi)
        .other          _Z10print2dArrPi,@"STO_CUDA_ENTRY STV_DEFAULT"
_Z10print2dArrPi:
.text._Z10print2dArrPi:
[----:B------:R-:W0:Y:S01]  /*0000*/  LDC R1, c[0x0][0x37c] ;  /* 0x0000df00ff017b82 */ /* 0x000e220000000800 */
[----:B------:R-:W1:Y:S01]  /*0010*/  S2R R3, SR_TID.X ;  /* 0x0000000000037919 */ /* 0x000e620000002100 */
[----:B------:R-:W2:Y:S06]  /*0020*/  LDCU UR5, c[0x0][0x2fc] ;  /* 0x00005f80ff0577ac */ /* 0x000eac0008000800 */
[----:B------:R-:W1:Y:S01]  /*0030*/  S2UR UR6, SR_CTAID.X ;  /* 0x00000000000679c3 */ /* 0x000e620000002500 */
[----:B------:R-:W-:Y:S01]  /*0040*/  MOV R2, 0x10 ;  /* 0x0000001000027802 */ /* 0x000fe20000000f00 */
[----:B0-----:R-:W-:Y:S01]  /*0050*/  VIADD R1, R1, 0xfffffff8 ;  /* 0xfffffff801017836 */ /* 0x001fe20000000000 */
[----:B------:R-:W0:Y:S01]  /*0060*/  LDCU UR4, c[0x0][0x2f8] ;  /* 0x00005f00ff0477ac */ /* 0x000e220008000800 */
[----:B------:R-:W-:Y:S01]  /*0070*/  CS2R R6, SRZ ;  /* 0x0000000000067805 */ /* 0x000fe2000001ff00 */
[----:B------:R-:W3:Y:S03]  /*0080*/  LDCU.64 UR8, c[0x4][URZ] ;  /* 0x01000000ff0877ac */ /* 0x000ee60008000a00 */
[----:B------:R-:W1:Y:S01]  /*0090*/  LDC R22, c[0x0][0x360] ;  /* 0x0000d800ff167b82 */ /* 0x000e620000000800 */
[----:B------:R-:W4:Y:S07]  /*00a0*/  LDCU.64 UR36, c[0x0][0x358] ;  /* 0x00006b00ff2477ac */ /* 0x000f2e0008000a00 */
[----:B------:R1:W4:Y:S01]  /*00b0*/  LDC.64 R8, c[0x4][R2] ;  /* 0x0100000002087b82 */ /* 0x0003220000000a00 */
[----:B0-----:R-:W-:Y:S01]  /*00c0*/  IADD3 R18, P0, PT, R1, UR4, RZ ;  /* 0x0000000401127c10 */ /* 0x001fe2000ff1e0ff */
[----:B---3--:R-:W-:Y:S01]  /*00d0*/  IMAD.U32 R4, RZ, RZ, UR8 ;  /* 0x00000008ff047e24 */ /* 0x008fe2000f8e00ff */
[----:B------:R-:W-:-:S03]  /*00e0*/  MOV R5, UR9 ;  /* 0x0000000900057c02 */ /* 0x000fc60008000f00 */
[----:B--2---:R-:W-:Y:S02]  /*00f0*/  IMAD.X R19, RZ, RZ, UR5, P0 ;  /* 0x00000005ff137e24 */ /* 0x004fe400080e06ff */
[----:B-1----:R-:W-:-:S07]  /*0100*/  IMAD R22, R22, UR6, R3 ;  /* 0x0000000616167c24 */ /* 0x002fce000f8e0203 */
[----:B------:R-:W-:-:S07]  /*0110*/  LEPC R20, `(.L_x_1) ;  /* 0x000000001014794e */ /* 0x000fce0000000000 */
[----:B----4-:R-:W-:Y:S05]  /*0120*/  CALL.ABS.NOINC R8 ;  /* 0x0000000008007343 */ /* 0x010fea0003c00000 */
.L_x_1:
[----:B------:R-:W0:Y:S01]  /*0130*/  LDC.64 R16, c[0x0][0x380] ;  /* 0x0000e000ff107b82 */ /* 0x000e220000000a00 */
[----:B------:R-:W-:Y:S01]  /*0140*/  IMAD R3, R22, 0x9, RZ ;  /* 0x0000000916037824 */ /* 0x000fe200078e02ff */
[----:B------:R-:W1:Y:S03]  /*0150*/  LDCU.64 UR4, c[0x4][0x8] ;  /* 0x01000100ff0477ac */ /* 0x000e660008000a00 */
[----:B0-----:R-:W-:-:S05]  /*0160*/  IMAD.WIDE R16, R3, 0x4, R16 ;  /* 0x0000000403107825 */ /* 0x001fca00078e0210 */
[----:B------:R-:W2:Y:S01]  /*0170*/  LDG.E R0, desc[UR36][R16.64] ;  /* 0x0000002410007981 */ /* 0x000ea2000c1e1900 */
[----:B------:R0:W3:Y:S01]  /*0180*/  LDC.64 R8, c[0x4][R2] ;  /* 0x0100000002087b82 */ /* 0x0000e20000000a00 */
[----:B-1----:R-:W-:Y:S01]  /*0190*/  IMAD.U32 R4, RZ, RZ, UR4 ;  /* 0x00000004ff047e24 */ /* 0x002fe2000f8e00ff */
[----:B------:R-:W-:Y:S01]  /*01a0*/  MOV R5, UR5 ;  /* 0x0000000500057c02 */ /* 0x000fe20008000f00 */
[----:B------:R-:W-:Y:S02]  /*01b0*/  IMAD.MOV.U32 R6, RZ, RZ, R18 ;  /* 0x000000ffff067224 */ /* 0x000fe400078e0012 */
[----:B------:R-:W-:Y:S01]  /*01c0*/  IMAD.MOV.U32 R7, RZ, RZ, R19 ;  /* 0x000000ffff077224 */ /* 0x000fe200078e0013 */
[----:B--23--:R0:W-:Y:S06]  /*01d0*/  STL [R1], R0 ;  /* 0x0000000001007387 */ /* 0x00c1ec0000100800 */
[----:B------:R-:W-:-:S07]  /*01e0*/  LEPC R20, `(.L_x_2) ;  /* 0x000000001014794e */ /* 0x000fce0000000000 */
[----:B0-----:R-:W-:Y:S05]  /*01f0*/  CALL.ABS.NOINC R8 ;  /* 0x0000000008007343 */ /* 0x001fea0003c00000 */
.L_x_2:
[----:B------:R-:W2:Y:S01]  /*0200*/  LDG.E R0, desc[UR36][R16.64+0x4] ;  /* 0x0000042410007981 */ /* 0x000ea2000c1e1900 */
[----:B------:R0:W1:Y:S01]  /*0210*/  LDC.64 R8, c[0x4][R2] ;  /* 0x0100000002087b82 */ /* 0x0000620000000a00 */
[----:B------:R-:W3:Y:S01]  /*0220*/  LDCU.64 UR4, c[0x4][0x8] ;  /* 0x01000100ff0477ac */ /* 0x000ee20008000a00 */
[----:B------:R-:W-:Y:S01]  /*0230*/  IMAD.MOV.U32 R6, RZ, RZ, R18 ;  /* 0x000000ffff067224 */ /* 0x000fe200078e0012 */
[----:B------:R-:W-:Y:S02]  /*0240*/  MOV R7, R19 ;  /* 0x0000001300077202 */ /* 0x000fe40000000f00 */
[----:B---3--:R-:W-:Y:S01]  /*0250*/  MOV R4, UR4 ;  /* 0x0000000400047c02 */ /* 0x008fe20008000f00 */
[----:B------:R-:W-:Y:S01]  /*0260*/  IMAD.U32 R5, RZ, RZ, UR5 ;  /* 0x00000005ff057e24 */ /* 0x000fe2000f8e00ff */
[----:B-12---:R0:W-:Y:S06]  /*0270*/  STL [R1], R0 ;  /* 0x0000000001007387 */ /* 0x0061ec0000100800 */
[----:B------:R-:W-:-:S07]  /*0280*/  LEPC R20, `(.L_x_3) ;  /* 0x000000001014794e */ /* 0x000fce0000000000 */
[----:B0-----:R-:W-:Y:S05]  /*0290*/  CALL.ABS.NOINC R8 ;  /* 0x0000000008007343 */ /* 0x001fea0003c00000 */
.L_x_3:
[----:B------:R-:W2:Y:S01]  /*02a0*/  LDG.E R0, desc[UR36][R16.64+0x8] ;  /* 0x0000082410007981 */ /* 0x000ea2000c1e1900 */
[----:B------:R0:W1:Y:S01]  /*02b0*/  LDC.64 R8, c[0x4][R2] ;  /* 0x0100000002087b82 */ /* 0x0000620000000a00 */
[----:B------:R-:W3:Y:S01]  /*02c0*/  LDCU.64 UR4, c[0x4][0x8] ;  /* 0x01000100ff0477ac */ /* 0x000ee20008000a00 */
[----:B------:R-:W-:Y:S01]  /*02d0*/  MOV R6, R18 ;  /* 0x0000001200067202 */ /* 0x000fe20000000f00 */
[----:B------:R-:W-:Y:S02]  /*02e0*/  IMAD.MOV.U32 R7, RZ, RZ, R19 ;  /* 0x000000ffff077224 */ /* 0x000fe400078e0013 */
[----:B---3--:R-:W-:Y:S02]  /*02f0*/  IMAD.U32 R4, RZ, RZ, UR4 ;  /* 0x00000004ff047e24 */ /* 0x008fe4000f8e00ff */
[----:B------:R-:W-:Y:S01]  /*0300*/  IMAD.U32 R5, RZ, RZ, UR5 ;  /* 0x00000005ff057e24 */ /* 0x000fe2000f8e00ff */
[----:B-12---:R0:W-:Y:S06]  /*0310*/  STL [R1], R0 ;  /* 0x0000000001007387 */ /* 0x0061ec0000100800 */
[----:B------:R-:W-:-:S07]  /*0320*/  LEPC R20, `(.L_x_4) ;  /* 0x000000001014794e */ /* 0x000fce0000000000 */
[----:B0-----:R-:W-:Y:S05]  /*0330*/  CALL.ABS.NOINC R8 ;  /* 0x0000000008007343 */ /* 0x001fea0003c00000 */
.L_x_4:
[----:B------:R-:W2:Y:S01]  /*0340*/  LDG.E R0, desc[UR36][R16.64+0xc] ;  /* 0x00000c2410007981 */ /* 0x000ea2000c1e1900 */
[----:B------:R0:W1:Y:S01]  /*0350*/  LDC.64 R8, c[0x4][R2] ;  /* 0x0100000002087b82 */ /* 0x0000620000000a00 */
[----:B------:R-:W3:Y:S01]  /*0360*/  LDCU.64 UR4, c[0x4][0x8] ;  /* 0x01000100ff0477ac */ /* 0x000ee20008000a00 */
[----:B------:R-:W-:Y:S02]  /*0370*/  IMAD.MOV.U32 R6, RZ, RZ, R18 ;  /* 0x000000ffff067224 */ /* 0x000fe400078e0012 */
[----:B------:R-:W-:Y:S02]  /*0380*/  IMAD.MOV.U32 R7, RZ, RZ, R19 ;  /* 0x000000ffff077224 */ /* 0x000fe400078e0013 */
[----:B---3--:R-:W-:Y:S01]  /*0390*/  IMAD.U32 R4, RZ, RZ, UR4 ;  /* 0x00000004ff047e24 */ /* 0x008fe2000f8e00ff */
[----:B------:R-:W-:Y:S01]  /*03a0*/  MOV R5, UR5 ;  /* 0x0000000500057c02 */ /* 0x000fe20008000f00 */
[----:B-12---:R0:W-:Y:S06]  /*03b0*/  STL [R1], R0 ;  /* 0x0000000001007387 */ /* 0x0061ec0000100800 */
[----:B------:R-:W-:-:S07]  /*03c0*/  LEPC R20, `(.L_x_5) ;  /* 0x000000001014794e */ /* 0x000fce0000000000 */
[----:B0-----:R-:W-:Y:S05]  /*03d0*/  CALL.ABS.NOINC R8 ;  /* 0x0000000008007343 */ /* 0x001fea0003c00000 */
.L_x_5:
        /* <DEDUP_REMOVED lines=10> */
.L_x_6:
[----:B------:R-:W2:Y:S01]  /*0480*/  LDG.E R0, desc[UR36][R16.64+0x14] ;  /* 0x0000142410007981 */ /* 0x000ea2000c1e1900 */
[----:B------:R0:W1:Y:S01]  /*0490*/  LDC.64 R8, c[0x4][R2] ;  /* 0x0100000002087b82 */ /* 0x0000620000000a00 */
[----:B------:R-:W3:Y:S01]  /*04a0*/  LDCU.64 UR4, c[0x4][0x8] ;  /* 0x01000100ff0477ac */ /* 0x000ee20008000a00 */
[----:B------:R-:W-:Y:S01]  /*04b0*/  IMAD.MOV.U32 R6, RZ, RZ, R18 ;  /* 0x000000ffff067224 */ /* 0x000fe200078e0012 */
[----:B------:R-:W-:Y:S01]  /*04c0*/  MOV R7, R19 ;  /* 0x0000001300077202 */ /* 0x000fe20000000f00 */
[----:B---3--:R-:W-:Y:S01]  /*04d0*/  IMAD.U32 R4, RZ, RZ, UR4 ;  /* 0x00000004ff047e24 */ /* 0x008fe2000f8e00ff */
[----:B------:R-:W-:Y:S01]  /*04e0*/  MOV R5, UR5 ;  /* 0x0000000500057c02 */ /* 0x000fe20008000f00 */
[----:B-12---:R0:W-:Y:S06]  /*04f0*/  STL [R1], R0 ;  /* 0x0000000001007387 */ /* 0x0061ec0000100800 */
[----:B------:R-:W-:-:S07]  /*0500*/  LEPC R20, `(.L_x_7) ;  /* 0x000000001014794e */ /* 0x000fce0000000000 */
[----:B0-----:R-:W-:Y:S05]  /*0510*/  CALL.ABS.NOINC R8 ;  /* 0x0000000008007343 */ /* 0x001fea0003c00000 */
.L_x_7:
        /* <DEDUP_REMOVED lines=10> */
.L_x_8:
        /* <DEDUP_REMOVED lines=10> */
.L_x_9:
[----:B------:R-:W2:Y:S01]  /*0660*/  LDG.E R16, desc[UR36][R16.64+0x20] ;  /* 0x0000202410107981 */ /* 0x000ea2000c1e1900 */
[----:B------:R-:W0:Y:S01]  /*0670*/  LDC.64 R2, c[0x4][R2] ;  /* 0x0100000002027b82 */ /* 0x000e220000000a00 */
[----:B------:R-:W1:Y:S01]  /*0680*/  LDCU.64 UR4, c[0x4][0x8] ;  /* 0x01000100ff0477ac */ /* 0x000e620008000a00 */
[----:B------:R-:W-:Y:S01]  /*0690*/  IMAD.MOV.U32 R6, RZ, RZ, R18 ;  /* 0x000000ffff067224 */ /* 0x000fe200078e0012 */
[----:B------:R-:W-:Y:S01]  /*06a0*/  MOV R7, R19 ;  /* 0x0000001300077202 */ /* 0x000fe20000000f00 */
[----:B-1----:R-:W-:Y:S01]  /*06b0*/  IMAD.U32 R4, RZ, RZ, UR4 ;  /* 0x00000004ff047e24 */ /* 0x002fe2000f8e00ff */
[----:B------:R-:W-:Y:S01]  /*06c0*/  MOV R5, UR5 ;  /* 0x0000000500057c02 */ /* 0x000fe20008000f00 */
[----:B0-2---:R1:W-:Y:S06]  /*06d0*/  STL [R1], R16 ;  /* 0x0000001001007387 */ /* 0x0053ec0000100800 */
[----:B------:R-:W-:-:S07]  /*06e0*/  LEPC R20, `(.L_x_10) ;  /* 0x000000001014794e */ /* 0x000fce0000000000 */
[----:B-1----:R-:W-:Y:S05]  /*06f0*/  CALL.ABS.NOINC R2 ;  /* 0x0000000002007343 */ /* 0x002fea0003c00000 */
.L_x_10:
[----:B------:R-:W-:Y:S05]  /*0700*/  EXIT ;  /* 0x000000000000794d */ /* 0x000fea0003800000 */
.L_x_11:
        /* <DEDUP_REMOVED lines=15> */
.L_x_13:


//--------------------- .nv.global.init           --------------------------
	.section	.nv.global.init,"aw",@progbits
.nv.global.init:
	.type		$str$1,@object
	.size		$str$1,($str - $str$1)
$str$1:
        /*0000*/ 	.byte	0x25, 0x64, 0x00
	.type		$str,@object
	.size		$str,(.L_0 - $str)
$str:
        /*0003*/ 	.byte	0x77, 0x65, 0x20, 0x61, 0x72, 0x65, 0x20, 0x68, 0x65, 0x72, 0x65, 0x00
.L_0:


//--------------------- .nv.shared.reserved.0     --------------------------
	.section	.nv.shared.reserved.0,"aw",@nobits
	.weak		__nv_reservedSMEM_offset_0_alias
	.size		__nv_reservedSMEM_offset_0_alias, 0, 64
	.other		__nv_reservedSMEM_offset_0_alias,@"STO_CUDA_RESERVED_SHARED STV_DEFAULT"
__nv_reservedSMEM_offset_0_alias:
	.zero		0
	.zero		64


//--------------------- .nv.constant0._Z12calcShortestPiS_Pbi --------------------------
	.section	.nv.constant0._Z12calcShortestPiS_Pbi,"a",@progbits
	.sectionflags	@""
	.align	4
.nv.constant0._Z12calcShortestPiS_Pbi:
	.zero		924


//--------------------- .nv.constant0._Z10print2dArrPi --------------------------
	.section	.nv.constant0._Z10print2dArrPi,"a",@progbits
	.sectionflags	@""
	.align	4
.nv.constant0._Z10print2dArrPi:
	.zero		904


//--------------------- SYMBOLS --------------------------

	.type		.nv.reservedSmem.offset0,@object
	.size		.nv.reservedSmem.offset0,0x4
	.type		vprintf,@function
